//
// Generated by NVIDIA NVVM Compiler
//
// Compiler Build ID: CL-36424714
// Cuda compilation tools, release 13.0, V13.0.88
// Based on NVVM 20.0.0
//

.version 9.0
.target sm_100
.address_size 64

	// .globl	_Z19coo_multiply_kernelPKiS0_PKfS2_Pfii

.visible .entry _Z19coo_multiply_kernelPKiS0_PKfS2_Pfii(
	.param .u64 .ptr .align 1 _Z19coo_multiply_kernelPKiS0_PKfS2_Pfii_param_0,
	.param .u64 .ptr .align 1 _Z19coo_multiply_kernelPKiS0_PKfS2_Pfii_param_1,
	.param .u64 .ptr .align 1 _Z19coo_multiply_kernelPKiS0_PKfS2_Pfii_param_2,
	.param .u64 .ptr .align 1 _Z19coo_multiply_kernelPKiS0_PKfS2_Pfii_param_3,
	.param .u64 .ptr .align 1 _Z19coo_multiply_kernelPKiS0_PKfS2_Pfii_param_4,
	.param .u32 _Z19coo_multiply_kernelPKiS0_PKfS2_Pfii_param_5,
	.param .u32 _Z19coo_multiply_kernelPKiS0_PKfS2_Pfii_param_6
)
{
	.reg .pred 	%p<11>;
	.reg .b32 	%r<51>;
	.reg .b32 	%f<89>;
	.reg .b64 	%rd<34>;

	ld.param.u64 	%rd5, [_Z19coo_multiply_kernelPKiS0_PKfS2_Pfii_param_0];
	ld.param.u64 	%rd6, [_Z19coo_multiply_kernelPKiS0_PKfS2_Pfii_param_1];
	ld.param.u64 	%rd7, [_Z19coo_multiply_kernelPKiS0_PKfS2_Pfii_param_2];
	ld.param.u64 	%rd9, [_Z19coo_multiply_kernelPKiS0_PKfS2_Pfii_param_3];
	ld.param.u32 	%r30, [_Z19coo_multiply_kernelPKiS0_PKfS2_Pfii_param_5];
	ld.param.u32 	%r29, [_Z19coo_multiply_kernelPKiS0_PKfS2_Pfii_param_6];
	cvta.to.global.u64 	%rd1, %rd9;
	mov.u32 	%r31, %ctaid.x;
	mov.u32 	%r32, %ntid.x;
	mov.u32 	%r33, %tid.x;
	mad.lo.s32 	%r1, %r31, %r32, %r33;
	setp.ge.s32 	%p1, %r1, %r30;
	@%p1 bra 	$L__BB0_14;
	cvta.to.global.u64 	%rd10, %rd5;
	cvta.to.global.u64 	%rd11, %rd6;
	cvta.to.global.u64 	%rd12, %rd7;
	mul.wide.s32 	%rd13, %r1, 4;
	add.s64 	%rd2, %rd10, %rd13;
	add.s64 	%rd3, %rd11, %rd13;
	add.s64 	%rd14, %rd12, %rd13;
	ld.global.f32 	%f1, [%rd14];
	setp.lt.s32 	%p2, %r29, 1;
	@%p2 bra 	$L__BB0_14;
	ld.global.u32 	%r35, [%rd3];
	ld.global.u32 	%r36, [%rd2];
	mul.lo.s32 	%r2, %r36, %r29;
	mul.lo.s32 	%r3, %r35, %r29;
	setp.lt.u32 	%p3, %r29, 16;
	mov.b32 	%r46, 0;
	@%p3 bra 	$L__BB0_5;
	and.b32  	%r46, %r29, 2147483632;
	neg.s32 	%r44, %r46;
	mov.u32 	%r42, %r3;
	mov.u32 	%r43, %r2;
$L__BB0_4:
	.pragma "nounroll";
	ld.param.u64 	%rd32, [_Z19coo_multiply_kernelPKiS0_PKfS2_Pfii_param_4];
	mul.wide.s32 	%rd15, %r43, 4;
	cvta.to.global.u64 	%rd16, %rd32;
	add.s64 	%rd17, %rd16, %rd15;
	mul.wide.s32 	%rd18, %r42, 4;
	add.s64 	%rd19, %rd1, %rd18;
	ld.global.f32 	%f2, [%rd19];
	mul.f32 	%f3, %f1, %f2;
	atom.global.add.f32 	%f4, [%rd17], %f3;
	ld.global.f32 	%f5, [%rd19+4];
	mul.f32 	%f6, %f1, %f5;
	atom.global.add.f32 	%f7, [%rd17+4], %f6;
	ld.global.f32 	%f8, [%rd19+8];
	mul.f32 	%f9, %f1, %f8;
	atom.global.add.f32 	%f10, [%rd17+8], %f9;
	ld.global.f32 	%f11, [%rd19+12];
	mul.f32 	%f12, %f1, %f11;
	atom.global.add.f32 	%f13, [%rd17+12], %f12;
	ld.global.f32 	%f14, [%rd19+16];
	mul.f32 	%f15, %f1, %f14;
	atom.global.add.f32 	%f16, [%rd17+16], %f15;
	ld.global.f32 	%f17, [%rd19+20];
	mul.f32 	%f18, %f1, %f17;
	atom.global.add.f32 	%f19, [%rd17+20], %f18;
	ld.global.f32 	%f20, [%rd19+24];
	mul.f32 	%f21, %f1, %f20;
	atom.global.add.f32 	%f22, [%rd17+24], %f21;
	ld.global.f32 	%f23, [%rd19+28];
	mul.f32 	%f24, %f1, %f23;
	atom.global.add.f32 	%f25, [%rd17+28], %f24;
	ld.global.f32 	%f26, [%rd19+32];
	mul.f32 	%f27, %f1, %f26;
	atom.global.add.f32 	%f28, [%rd17+32], %f27;
	ld.global.f32 	%f29, [%rd19+36];
	mul.f32 	%f30, %f1, %f29;
	atom.global.add.f32 	%f31, [%rd17+36], %f30;
	ld.global.f32 	%f32, [%rd19+40];
	mul.f32 	%f33, %f1, %f32;
	atom.global.add.f32 	%f34, [%rd17+40], %f33;
	ld.global.f32 	%f35, [%rd19+44];
	mul.f32 	%f36, %f1, %f35;
	atom.global.add.f32 	%f37, [%rd17+44], %f36;
	ld.global.f32 	%f38, [%rd19+48];
	mul.f32 	%f39, %f1, %f38;
	atom.global.add.f32 	%f40, [%rd17+48], %f39;
	ld.global.f32 	%f41, [%rd19+52];
	mul.f32 	%f42, %f1, %f41;
	atom.global.add.f32 	%f43, [%rd17+52], %f42;
	ld.global.f32 	%f44, [%rd19+56];
	mul.f32 	%f45, %f1, %f44;
	atom.global.add.f32 	%f46, [%rd17+56], %f45;
	ld.global.f32 	%f47, [%rd19+60];
	mul.f32 	%f48, %f1, %f47;
	atom.global.add.f32 	%f49, [%rd17+60], %f48;
	add.s32 	%r44, %r44, 16;
	add.s32 	%r43, %r43, 16;
	add.s32 	%r42, %r42, 16;
	setp.ne.s32 	%p4, %r44, 0;
	@%p4 bra 	$L__BB0_4;
$L__BB0_5:
	and.b32  	%r13, %r29, 15;
	setp.eq.s32 	%p5, %r13, 0;
	@%p5 bra 	$L__BB0_14;
	ld.param.u64 	%rd33, [_Z19coo_multiply_kernelPKiS0_PKfS2_Pfii_param_4];
	cvta.to.global.u64 	%rd4, %rd33;
	and.b32  	%r14, %r29, 7;
	setp.lt.u32 	%p6, %r13, 8;
	@%p6 bra 	$L__BB0_8;
	add.s32 	%r38, %r46, %r2;
	mul.wide.s32 	%rd20, %r38, 4;
	add.s64 	%rd21, %rd4, %rd20;
	add.s32 	%r39, %r46, %r3;
	mul.wide.s32 	%rd22, %r39, 4;
	add.s64 	%rd23, %rd1, %rd22;
	ld.global.f32 	%f50, [%rd23];
	mul.f32 	%f51, %f1, %f50;
	atom.global.add.f32 	%f52, [%rd21], %f51;
	ld.global.f32 	%f53, [%rd23+4];
	mul.f32 	%f54, %f1, %f53;
	atom.global.add.f32 	%f55, [%rd21+4], %f54;
	ld.global.f32 	%f56, [%rd23+8];
	mul.f32 	%f57, %f1, %f56;
	atom.global.add.f32 	%f58, [%rd21+8], %f57;
	ld.global.f32 	%f59, [%rd23+12];
	mul.f32 	%f60, %f1, %f59;
	atom.global.add.f32 	%f61, [%rd21+12], %f60;
	ld.global.f32 	%f62, [%rd23+16];
	mul.f32 	%f63, %f1, %f62;
	atom.global.add.f32 	%f64, [%rd21+16], %f63;
	ld.global.f32 	%f65, [%rd23+20];
	mul.f32 	%f66, %f1, %f65;
	atom.global.add.f32 	%f67, [%rd21+20], %f66;
	ld.global.f32 	%f68, [%rd23+24];
	mul.f32 	%f69, %f1, %f68;
	atom.global.add.f32 	%f70, [%rd21+24], %f69;
	ld.global.f32 	%f71, [%rd23+28];
	mul.f32 	%f72, %f1, %f71;
	atom.global.add.f32 	%f73, [%rd21+28], %f72;
	add.s32 	%r46, %r46, 8;
$L__BB0_8:
	setp.eq.s32 	%p7, %r14, 0;
	@%p7 bra 	$L__BB0_14;
	and.b32  	%r17, %r29, 3;
	setp.lt.u32 	%p8, %r14, 4;
	@%p8 bra 	$L__BB0_11;
	add.s32 	%r40, %r46, %r2;
	mul.wide.s32 	%rd24, %r40, 4;
	add.s64 	%rd25, %rd4, %rd24;
	add.s32 	%r41, %r46, %r3;
	mul.wide.s32 	%rd26, %r41, 4;
	add.s64 	%rd27, %rd1, %rd26;
	ld.global.f32 	%f74, [%rd27];
	mul.f32 	%f75, %f1, %f74;
	atom.global.add.f32 	%f76, [%rd25], %f75;
	ld.global.f32 	%f77, [%rd27+4];
	mul.f32 	%f78, %f1, %f77;
	atom.global.add.f32 	%f79, [%rd25+4], %f78;
	ld.global.f32 	%f80, [%rd27+8];
	mul.f32 	%f81, %f1, %f80;
	atom.global.add.f32 	%f82, [%rd25+8], %f81;
	ld.global.f32 	%f83, [%rd27+12];
	mul.f32 	%f84, %f1, %f83;
	atom.global.add.f32 	%f85, [%rd25+12], %f84;
	add.s32 	%r46, %r46, 4;
$L__BB0_11:
	setp.eq.s32 	%p9, %r17, 0;
	@%p9 bra 	$L__BB0_14;
	add.s32 	%r50, %r46, %r3;
	add.s32 	%r49, %r46, %r2;
	neg.s32 	%r48, %r17;
$L__BB0_13:
	.pragma "nounroll";
	mul.wide.s32 	%rd28, %r50, 4;
	add.s64 	%rd29, %rd1, %rd28;
	mul.wide.s32 	%rd30, %r49, 4;
	add.s64 	%rd31, %rd4, %rd30;
	ld.global.f32 	%f86, [%rd29];
	mul.f32 	%f87, %f1, %f86;
	atom.global.add.f32 	%f88, [%rd31], %f87;
	add.s32 	%r50, %r50, 1;
	add.s32 	%r49, %r49, 1;
	add.s32 	%r48, %r48, 1;
	setp.ne.s32 	%p10, %r48, 0;
	@%p10 bra 	$L__BB0_13;
$L__BB0_14:
	ret;

}


// ===== COMPILED SASS (sm_100) =====

	.target	sm_100

	.elftype	@"ET_EXEC"


//--------------------- .note.nv.tkinfo           --------------------------
	.section	.note.nv.tkinfo,"",@"SHT_NOTE"
	.sectionflags	@"SHF_NOTE_NV_TKINFO"
	.tkinfo
        /*0018*/ 	.word	0x00000002
        /*0030*/ 	.string	""
        /*0030*/ 	.string	"ptxas"
        /*0030*/ 	.string	"Cuda compilation tools, release 13.0, V13.0.88"
        /*0030*/ 	.string	"Build cuda_13.0.r13.0/compiler.36424714_0"
        /*0030*/ 	.string	"-arch sm_100 -m 64 "



//--------------------- .note.nv.cuinfo           --------------------------
	.section	.note.nv.cuinfo,"",@"SHT_NOTE"
	.sectionflags	@"SHF_NOTE_NV_CUINFO"
        /*0018*/ 	.short	0x0002
        /*001a*/ 	.short	0x0064
        /*001c*/ 	.short	0x0082
	.zero		2


//--------------------- .nv.info                  --------------------------
	.section	.nv.info,"",@"SHT_CUDA_INFO"
	.align	4


	//----- nvinfo : EIATTR_REGCOUNT
	.align		4
        /*0000*/ 	.byte	0x04, 0x2f
        /*0002*/ 	.short	(.L_1 - .L_0)
	.align		4
.L_0:
        /*0004*/ 	.word	index@(_Z19coo_multiply_kernelPKiS0_PKfS2_Pfii)
        /*0008*/ 	.word	0x0000001a


	//----- nvinfo : EIATTR_FRAME_SIZE
	.align		4
.L_1:
        /*000c*/ 	.byte	0x04, 0x11
        /*000e*/ 	.short	(.L_3 - .L_2)
	.align		4
.L_2:
        /*0010*/ 	.word	index@(_Z19coo_multiply_kernelPKiS0_PKfS2_Pfii)
        /*0014*/ 	.word	0x00000000


	//----- nvinfo : EIATTR_MIN_STACK_SIZE
	.align		4
.L_3:
        /*0018*/ 	.byte	0x04, 0x12
        /*001a*/ 	.short	(.L_5 - .L_4)
	.align		4
.L_4:
        /*001c*/ 	.word	index@(_Z19coo_multiply_kernelPKiS0_PKfS2_Pfii)
        /*0020*/ 	.word	0x00000000
.L_5:


//--------------------- .nv.compat                --------------------------
	.section	.nv.compat,"",@"SHT_CUDA_COMPAT_INFO"
	.align	4
        /*0000*/ 	.byte	0x02, 0x09, 0x00, 0x00, 0x02, 0x02, 0x01, 0x00, 0x02, 0x05, 0x05, 0x00, 0x03, 0x07, 0x01, 0x01
        /*0010*/ 	.byte	0x02, 0x03, 0x00, 0x00, 0x02, 0x06, 0x01, 0x00, 0x04, 0x0b, 0x08, 0x00, 0x09, 0x00, 0x00, 0x00
        /*0020*/ 	.byte	0x00, 0x00, 0x00, 0x00


//--------------------- .nv.info._Z19coo_multiply_kernelPKiS0_PKfS2_Pfii --------------------------
	.section	.nv.info._Z19coo_multiply_kernelPKiS0_PKfS2_Pfii,"",@"SHT_CUDA_INFO"
	.sectionflags	@""
	.align	4


	//----- nvinfo : EIATTR_CUDA_API_VERSION
	.align		4
        /*0000*/ 	.byte	0x04, 0x37
        /*0002*/ 	.short	(.L_7 - .L_6)
.L_6:
        /*0004*/ 	.word	0x00000082


	//----- nvinfo : EIATTR_KPARAM_INFO
	.align		4
.L_7:
        /*0008*/ 	.byte	0x04, 0x17
        /*000a*/ 	.short	(.L_9 - .L_8)
.L_8:
        /*000c*/ 	.word	0x00000000
        /*0010*/ 	.short	0x0006
        /*0012*/ 	.short	0x002c
        /*0014*/ 	.byte	0x00, 0xf0, 0x11, 0x00


	//----- nvinfo : EIATTR_KPARAM_INFO
	.align		4
.L_9:
        /*0018*/ 	.byte	0x04, 0x17
        /*001a*/ 	.short	(.L_11 - .L_10)
.L_10:
        /*001c*/ 	.word	0x00000000
        /*0020*/ 	.short	0x0005
        /*0022*/ 	.short	0x0028
        /*0024*/ 	.byte	0x00, 0xf0, 0x11, 0x00


	//----- nvinfo : EIATTR_KPARAM_INFO
	.align		4
.L_11:
        /*0028*/ 	.byte	0x04, 0x17
        /*002a*/ 	.short	(.L_13 - .L_12)
.L_12:
        /*002c*/ 	.word	0x00000000
        /*0030*/ 	.short	0x0004
        /*0032*/ 	.short	0x0020
        /*0034*/ 	.byte	0x00, 0xf5, 0x21, 0x00


	//----- nvinfo : EIATTR_KPARAM_INFO
	.align		4
.L_13:
        /*0038*/ 	.byte	0x04, 0x17
        /*003a*/ 	.short	(.L_15 - .L_14)
.L_14:
        /*003c*/ 	.word	0x00000000
        /*0040*/ 	.short	0x0003
        /*0042*/ 	.short	0x0018
        /*0044*/ 	.byte	0x00, 0xf5, 0x21, 0x00


	//----- nvinfo : EIATTR_KPARAM_INFO
	.align		4
.L_15:
        /*0048*/ 	.byte	0x04, 0x17
        /*004a*/ 	.short	(.L_17 - .L_16)
.L_16:
        /*004c*/ 	.word	0x00000000
        /*0050*/ 	.short	0x0002
        /*0052*/ 	.short	0x0010
        /*0054*/ 	.byte	0x00, 0xf5, 0x21, 0x00


	//----- nvinfo : EIATTR_KPARAM_INFO
	.align		4
.L_17:
        /*0058*/ 	.byte	0x04, 0x17
        /*005a*/ 	.short	(.L_19 - .L_18)
.L_18:
        /*005c*/ 	.word	0x00000000
        /*0060*/ 	.short	0x0001
        /*0062*/ 	.short	0x0008
        /*0064*/ 	.byte	0x00, 0xf5, 0x21, 0x00


	//----- nvinfo : EIATTR_KPARAM_INFO
	.align		4
.L_19:
        /*0068*/ 	.byte	0x04, 0x17
        /*006a*/ 	.short	(.L_21 - .L_20)
.L_20:
        /*006c*/ 	.word	0x00000000
        /*0070*/ 	.short	0x0000
        /*0072*/ 	.short	0x0000
        /*0074*/ 	.byte	0x00, 0xf5, 0x21, 0x00


	//----- nvinfo : EIATTR_SPARSE_MMA_MASK
	.align		4
.L_21:
        /*0078*/ 	.byte	0x03, 0x50
        /*007a*/ 	.short	0x0000


	//----- nvinfo : EIATTR_MAXREG_COUNT
	.align		4
        /*007c*/ 	.byte	0x03, 0x1b
        /*007e*/ 	.short	0x00ff


	//----- nvinfo : EIATTR_MERCURY_ISA_VERSION
	.align		4
        /*0080*/ 	.byte	0x03, 0x5f
        /*0082*/ 	.short	0x0101


	//----- nvinfo : EIATTR_VRC_CTA_INIT_COUNT
	.align		4
        /*0084*/ 	.byte	0x02, 0x4a
	.zero		1
	.zero		1


	//----- nvinfo : EIATTR_EXIT_INSTR_OFFSETS
	.align		4
        /*0088*/ 	.byte	0x04, 0x1c
        /*008a*/ 	.short	(.L_23 - .L_22)


	//   ....[0]....
.L_22:
        /*008c*/ 	.word	0x00000070


	//   ....[1]....
        /*0090*/ 	.word	0x000000c0


	//   ....[2]....
        /*0094*/ 	.word	0x00000580


	//   ....[3]....
        /*0098*/ 	.word	0x000007c0


	//   ....[4]....
        /*009c*/ 	.word	0x00000940


	//   ....[5]....
        /*00a0*/ 	.word	0x00000a40


	//----- nvinfo : EIATTR_CBANK_PARAM_SIZE
	.align		4
.L_23:
        /*00a4*/ 	.byte	0x03, 0x19
        /*00a6*/ 	.short	0x0030


	//----- nvinfo : EIATTR_PARAM_CBANK
	.align		4
        /*00a8*/ 	.byte	0x04, 0x0a
        /*00aa*/ 	.short	(.L_25 - .L_24)
	.align		4
.L_24:
        /*00ac*/ 	.word	index@(.nv.constant0._Z19coo_multiply_kernelPKiS0_PKfS2_Pfii)
        /*00b0*/ 	.short	0x0380
        /*00b2*/ 	.short	0x0030


	//----- nvinfo : EIATTR_SW_WAR
	.align		4
.L_25:
        /*00b4*/ 	.byte	0x04, 0x36
        /*00b6*/ 	.short	(.L_27 - .L_26)
.L_26:
        /*00b8*/ 	.word	0x00000008
.L_27:


//--------------------- .nv.callgraph             --------------------------
	.section	.nv.callgraph,"",@"SHT_CUDA_CALLGRAPH"
	.align	4
	.sectionentsize	8
	.align		4
        /*0000*/ 	.word	0x00000000
	.align		4
        /*0004*/ 	.word	0xffffffff
	.align		4
        /*0008*/ 	.word	0x00000000
	.align		4
        /*000c*/ 	.word	0xfffffffe
	.align		4
        /*0010*/ 	.word	0x00000000
	.align		4
        /*0014*/ 	.word	0xfffffffd
	.align		4
        /*0018*/ 	.word	0x00000000
	.align		4
        /*001c*/ 	.word	0xfffffffc


//--------------------- .text._Z19coo_multiply_kernelPKiS0_PKfS2_Pfii --------------------------
	.section	.text._Z19coo_multiply_kernelPKiS0_PKfS2_Pfii,"ax",@progbits
	.align	128
        .global         _Z19coo_multiply_kernelPKiS0_PKfS2_Pfii
        .type           _Z19coo_multiply_kernelPKiS0_PKfS2_Pfii,@function
        .size           _Z19coo_multiply_kernelPKiS0_PKfS2_Pfii,(.L_x_6 - _Z19coo_multiply_kernelPKiS0_PKfS2_Pfii)
        .other          _Z19coo_multiply_kernelPKiS0_PKfS2_Pfii,@"STO_CUDA_ENTRY STV_DEFAULT"
_Z19coo_multiply_kernelPKiS0_PKfS2_Pfii:
.text._Z19coo_multiply_kernelPKiS0_PKfS2_Pfii:
[----:B------:R-:W-:Y:S01]  /*0000*/  LDC R1, c[0x0][0x37c] ;  /* 0x0000df00ff017b82 */ /* 0x000fe20000000800 */
[----:B------:R-:W0:Y:S07]  /*0010*/  S2R R0, SR_TID.X ;  /* 0x0000000000007919 */ /* 0x000e2e0000002100 */
[----:B------:R-:W0:Y:S01]  /*0020*/  S2UR UR4, SR_CTAID.X ;  /* 0x00000000000479c3 */ /* 0x000e220000002500 */
[----:B------:R-:W1:Y:S07]  /*0030*/  LDCU UR5, c[0x0][0x3a8] ;  /* 0x00007500ff0577ac */ /* 0x000e6e0008000800 */
[----:B------:R-:W0:Y:S02]  /*0040*/  LDC R3, c[0x0][0x360] ;  /* 0x0000d800ff037b82 */ /* 0x000e240000000800 */
[----:B0-----:R-:W-:-:S05]  /*0050*/  IMAD R3, R3, UR4, R0 ;  /* 0x0000000403037c24 */ /* 0x001fca000f8e0200 */
[----:B-1----:R-:W-:-:S13]  /*0060*/  ISETP.GE.AND P0, PT, R3, UR5, PT ;  /* 0x0000000503007c0c */ /* 0x002fda000bf06270 */
[----:B------:R-:W-:Y:S05]  /*0070*/  @P0 EXIT ;  /* 0x000000000000094d */ /* 0x000fea0003800000 */
[----:B------:R-:W0:Y:S08]  /*0080*/  LDC R0, c[0x0][0x3ac] ;  /* 0x0000eb00ff007b82 */ /* 0x000e300000000800 */
[----:B------:R-:W1:Y:S08]  /*0090*/  LDC.64 R8, c[0x0][0x388] ;  /* 0x0000e200ff087b82 */ /* 0x000e700000000a00 */
[----:B------:R-:W2:Y:S01]  /*00a0*/  LDC.64 R6, c[0x0][0x380] ;  /* 0x0000e000ff067b82 */ /* 0x000ea20000000a00 */
[----:B0-----:R-:W-:-:S13]  /*00b0*/  ISETP.GE.AND P0, PT, R0, 0x1, PT ;  /* 0x000000010000780c */ /* 0x001fda0003f06270 */
[----:B-1----:R-:W-:Y:S05]  /*00c0*/  @!P0 EXIT ;  /* 0x000000000000894d */ /* 0x002fea0003800000 */
[----:B------:R-:W0:Y:S01]  /*00d0*/  LDCU.64 UR4, c[0x0][0x358] ;  /* 0x00006b00ff0477ac */ /* 0x000e220008000a00 */
[C---:B------:R-:W-:Y:S01]  /*00e0*/  IMAD.WIDE R8, R3.reuse, 0x4, R8 ;  /* 0x0000000403087825 */ /* 0x040fe200078e0208 */
[----:B------:R-:W1:Y:S03]  /*00f0*/  LDC.64 R12, c[0x0][0x390] ;  /* 0x0000e400ff0c7b82 */ /* 0x000e660000000a00 */
[C---:B--2---:R-:W-:Y:S02]  /*0100*/  IMAD.WIDE R6, R3.reuse, 0x4, R6 ;  /* 0x0000000403067825 */ /* 0x044fe400078e0206 */
[----:B0-----:R-:W2:Y:S04]  /*0110*/  LDG.E R9, desc[UR4][R8.64] ;  /* 0x0000000408097981 */ /* 0x001ea8000c1e1900 */
[----:B------:R-:W3:Y:S01]  /*0120*/  LDG.E R7, desc[UR4][R6.64] ;  /* 0x0000000406077981 */ /* 0x000ee2000c1e1900 */
[----:B------:R-:W-:Y:S01]  /*0130*/  ISETP.GE.U32.AND P1, PT, R0, 0x10, PT ;  /* 0x000000100000780c */ /* 0x000fe20003f26070 */
[----:B-1----:R-:W-:-:S04]  /*0140*/  IMAD.WIDE R12, R3, 0x4, R12 ;  /* 0x00000004030c7825 */ /* 0x002fc800078e020c */
[----:B------:R-:W-:Y:S01]  /*0150*/  HFMA2 R5, -RZ, RZ, 0, 0 ;  /* 0x00000000ff057431 */ /* 0x000fe200000001ff */
[----:B------:R-:W-:Y:S01]  /*0160*/  LOP3.LUT P0, R10, R0, 0xf, RZ, 0xc0, !PT ;  /* 0x0000000f000a7812 */ /* 0x000fe2000780c0ff */
[----:B------:R0:W5:Y:S01]  /*0170*/  LDG.E R2, desc[UR4][R12.64] ;  /* 0x000000040c027981 */ /* 0x000162000c1e1900 */
[-C--:B--2---:R-:W-:Y:S02]  /*0180*/  IMAD R3, R9, R0.reuse, RZ ;  /* 0x0000000009037224 */ /* 0x084fe400078e02ff */
[----:B---3--:R-:W-:-:S03]  /*0190*/  IMAD R4, R7, R0, RZ ;  /* 0x0000000007047224 */ /* 0x008fc600078e02ff */
[----:B0-----:R-:W-:Y:S06]  /*01a0*/  @!P1 BRA `(.L_x_0) ;  /* 0x0000000000f49947 */ /* 0x001fec0003800000 */
[----:B------:R-:W-:Y:S02]  /*01b0*/  LOP3.LUT R5, R0, 0x7ffffff0, RZ, 0xc0, !PT ;  /* 0x7ffffff000057812 */ /* 0x000fe400078ec0ff */
[----:B------:R-:W-:Y:S02]  /*01c0*/  MOV R12, R3 ;  /* 0x00000003000c7202 */ /* 0x000fe40000000f00 */
[----:B------:R-:W-:Y:S02]  /*01d0*/  MOV R11, R4 ;  /* 0x00000004000b7202 */ /* 0x000fe40000000f00 */
[----:B------:R-:W-:-:S07]  /*01e0*/  IADD3 R13, PT, PT, -R5, RZ, RZ ;  /* 0x000000ff050d7210 */ /* 0x000fce0007ffe1ff */
.L_x_1:
[----:B------:R-:W0:Y:S08]  /*01f0*/  LDC.64 R6, c[0x0][0x398] ;  /* 0x0000e600ff067b82 */ /* 0x000e300000000a00 */
[----:B-1----:R-:W1:Y:S01]  /*0200*/  LDC.64 R8, c[0x0][0x3a0] ;  /* 0x0000e800ff087b82 */ /* 0x002e620000000a00 */
[----:B0-----:R-:W-:-:S05]  /*0210*/  IMAD.WIDE R6, R12, 0x4, R6 ;  /* 0x000000040c067825 */ /* 0x001fca00078e0206 */
[----:B------:R-:W2:Y:S01]  /*0220*/  LDG.E R15, desc[UR4][R6.64] ;  /* 0x00000004060f7981 */ /* 0x000ea2000c1e1900 */
[----:B-1----:R-:W-:-:S04]  /*0230*/  IMAD.WIDE R8, R11, 0x4, R8 ;  /* 0x000000040b087825 */ /* 0x002fc800078e0208 */
[----:B--2--5:R-:W-:-:S05]  /*0240*/  FMUL R15, R2, R15 ;  /* 0x0000000f020f7220 */ /* 0x024fca0000400000 */
[----:B------:R0:W-:Y:S04]  /*0250*/  REDG.E.ADD.F32.FTZ.RN.STRONG.GPU desc[UR4][R8.64], R15 ;  /* 0x0000000f080079a6 */ /* 0x0001e8000c12f304 */
[----:B------:R-:W2:Y:S02]  /*0260*/  LDG.E R17, desc[UR4][R6.64+0x4] ;  /* 0x0000040406117981 */ /* 0x000ea4000c1e1900 */
[----:B--2---:R-:W-:-:S05]  /*0270*/  FMUL R17, R2, R17 ;  /* 0x0000001102117220 */ /* 0x004fca0000400000 */
[----:B------:R1:W-:Y:S04]  /*0280*/  REDG.E.ADD.F32.FTZ.RN.STRONG.GPU desc[UR4][R8.64+0x4], R17 ;  /* 0x00000411080079a6 */ /* 0x0003e8000c12f304 */
[----:B------:R-:W2:Y:S02]  /*0290*/  LDG.E R19, desc[UR4][R6.64+0x8] ;  /* 0x0000080406137981 */ /* 0x000ea4000c1e1900 */
[----:B--2---:R-:W-:-:S05]  /*02a0*/  FMUL R19, R2, R19 ;  /* 0x0000001302137220 */ /* 0x004fca0000400000 */
[----:B------:R2:W-:Y:S04]  /*02b0*/  REDG.E.ADD.F32.FTZ.RN.STRONG.GPU desc[UR4][R8.64+0x8], R19 ;  /* 0x00000813080079a6 */ /* 0x0005e8000c12f304 */
[----:B------:R-:W3:Y:S02]  /*02c0*/  LDG.E R21, desc[UR4][R6.64+0xc] ;  /* 0x00000c0406157981 */ /* 0x000ee4000c1e1900 */
[----:B---3--:R-:W-:-:S05]  /*02d0*/  FMUL R21, R2, R21 ;  /* 0x0000001502157220 */ /* 0x008fca0000400000 */
[----:B------:R3:W-:Y:S04]  /*02e0*/  REDG.E.ADD.F32.FTZ.RN.STRONG.GPU desc[UR4][R8.64+0xc], R21 ;  /* 0x00000c15080079a6 */ /* 0x0007e8000c12f304 */
[----:B------:R-:W4:Y:S02]  /*02f0*/  LDG.E R23, desc[UR4][R6.64+0x10] ;  /* 0x0000100406177981 */ /* 0x000f24000c1e1900 */
[----:B----4-:R-:W-:-:S05]  /*0300*/  FMUL R23, R2, R23 ;  /* 0x0000001702177220 */ /* 0x010fca0000400000 */
[----:B------:R4:W-:Y:S04]  /*0310*/  REDG.E.ADD.F32.FTZ.RN.STRONG.GPU desc[UR4][R8.64+0x10], R23 ;  /* 0x00001017080079a6 */ /* 0x0009e8000c12f304 */
[----:B0-----:R-:W2:Y:S02]  /*0320*/  LDG.E R15, desc[UR4][R6.64+0x14] ;  /* 0x00001404060f7981 */ /* 0x001ea4000c1e1900 */
[----:B--2---:R-:W-:-:S05]  /*0330*/  FMUL R15, R2, R15 ;  /* 0x0000000f020f7220 */ /* 0x004fca0000400000 */
[----:B------:R0:W-:Y:S04]  /*0340*/  REDG.E.ADD.F32.FTZ.RN.STRONG.GPU desc[UR4][R8.64+0x14], R15 ;  /* 0x0000140f080079a6 */ /* 0x0001e8000c12f304 */
[----:B-1----:R-:W2:Y:S02]  /*0350*/  LDG.E R17, desc[UR4][R6.64+0x18] ;  /* 0x0000180406117981 */ /* 0x002ea4000c1e1900 */
[----:B--2---:R-:W-:-:S05]  /*0360*/  FMUL R17, R2, R17 ;  /* 0x0000001102117220 */ /* 0x004fca0000400000 */
[----:B------:R1:W-:Y:S04]  /*0370*/  REDG.E.ADD.F32.FTZ.RN.STRONG.GPU desc[UR4][R8.64+0x18], R17 ;  /* 0x00001811080079a6 */ /* 0x0003e8000c12f304 */
[----:B------:R-:W2:Y:S02]  /*0380*/  LDG.E R19, desc[UR4][R6.64+0x1c] ;  /* 0x00001c0406137981 */ /* 0x000ea4000c1e1900 */
[----:B--2---:R-:W-:-:S05]  /*0390*/  FMUL R19, R2, R19 ;  /* 0x0000001302137220 */ /* 0x004fca0000400000 */
[----:B------:R2:W-:Y:S04]  /*03a0*/  REDG.E.ADD.F32.FTZ.RN.STRONG.GPU desc[UR4][R8.64+0x1c], R19 ;  /* 0x00001c13080079a6 */ /* 0x0005e8000c12f304 */
[----:B---3--:R-:W3:Y:S02]  /*03b0*/  LDG.E R21, desc[UR4][R6.64+0x20] ;  /* 0x0000200406157981 */ /* 0x008ee4000c1e1900 */
[----:B---3--:R-:W-:-:S05]  /*03c0*/  FMUL R21, R2, R21 ;  /* 0x0000001502157220 */ /* 0x008fca0000400000 */
[----:B------:R3:W-:Y:S04]  /*03d0*/  REDG.E.ADD.F32.FTZ.RN.STRONG.GPU desc[UR4][R8.64+0x20], R21 ;  /* 0x00002015080079a6 */ /* 0x0007e8000c12f304 */
[----:B----4-:R-:W4:Y:S02]  /*03e0*/  LDG.E R23, desc[UR4][R6.64+0x24] ;  /* 0x0000240406177981 */ /* 0x010f24000c1e1900 */
        /* <DEDUP_REMOVED lines=11> */
[----:B---3--:R-:W2:Y:S02]  /*04a0*/  LDG.E R21, desc[UR4][R6.64+0x34] ;  /* 0x0000340406157981 */ /* 0x008ea4000c1e1900 */
[----:B--2---:R-:W-:-:S05]  /*04b0*/  FMUL R21, R2, R21 ;  /* 0x0000001502157220 */ /* 0x004fca0000400000 */
[----:B------:R1:W-:Y:S04]  /*04c0*/  REDG.E.ADD.F32.FTZ.RN.STRONG.GPU desc[UR4][R8.64+0x34], R21 ;  /* 0x00003415080079a6 */ /* 0x0003e8000c12f304 */
[----:B----4-:R-:W2:Y:S01]  /*04d0*/  LDG.E R23, desc[UR4][R6.64+0x38] ;  /* 0x0000380406177981 */ /* 0x010ea2000c1e1900 */
[----:B------:R-:W-:Y:S01]  /*04e0*/  IADD3 R13, PT, PT, R13, 0x10, RZ ;  /* 0x000000100d0d7810 */ /* 0x000fe20007ffe0ff */
[----:B--2---:R-:W-:-:S05]  /*04f0*/  FMUL R23, R2, R23 ;  /* 0x0000001702177220 */ /* 0x004fca0000400000 */
[----:B------:R1:W-:Y:S04]  /*0500*/  REDG.E.ADD.F32.FTZ.RN.STRONG.GPU desc[UR4][R8.64+0x38], R23 ;  /* 0x00003817080079a6 */ /* 0x0003e8000c12f304 */
[----:B0-----:R-:W2:Y:S01]  /*0510*/  LDG.E R15, desc[UR4][R6.64+0x3c] ;  /* 0x00003c04060f7981 */ /* 0x001ea2000c1e1900 */
[----:B------:R-:W-:Y:S02]  /*0520*/  ISETP.NE.AND P1, PT, R13, RZ, PT ;  /* 0x000000ff0d00720c */ /* 0x000fe40003f25270 */
[----:B------:R-:W-:Y:S02]  /*0530*/  IADD3 R11, PT, PT, R11, 0x10, RZ ;  /* 0x000000100b0b7810 */ /* 0x000fe40007ffe0ff */
[----:B------:R-:W-:Y:S01]  /*0540*/  IADD3 R12, PT, PT, R12, 0x10, RZ ;  /* 0x000000100c0c7810 */ /* 0x000fe20007ffe0ff */
[----:B--2---:R-:W-:-:S05]  /*0550*/  FMUL R15, R2, R15 ;  /* 0x0000000f020f7220 */ /* 0x004fca0000400000 */
[----:B------:R1:W-:Y:S03]  /*0560*/  REDG.E.ADD.F32.FTZ.RN.STRONG.GPU desc[UR4][R8.64+0x3c], R15 ;  /* 0x00003c0f080079a6 */ /* 0x0003e6000c12f304 */
[----:B------:R-:W-:Y:S05]  /*0570*/  @P1 BRA `(.L_x_1) ;  /* 0xfffffffc001c1947 */ /* 0x000fea000383ffff */
.L_x_0:
[----:B------:R-:W-:Y:S05]  /*0580*/  @!P0 EXIT ;  /* 0x000000000000894d */ /* 0x000fea0003800000 */
[----:B------:R-:W-:Y:S02]  /*0590*/  ISETP.GE.U32.AND P0, PT, R10, 0x8, PT ;  /* 0x000000080a00780c */ /* 0x000fe40003f06070 */
[----:B------:R-:W-:-:S04]  /*05a0*/  LOP3.LUT R12, R0, 0x7, RZ, 0xc0, !PT ;  /* 0x00000007000c7812 */ /* 0x000fc800078ec0ff */
[----:B------:R-:W-:-:S07]  /*05b0*/  ISETP.NE.AND P1, PT, R12, RZ, PT ;  /* 0x000000ff0c00720c */ /* 0x000fce0003f25270 */
[----:B------:R-:W-:Y:S06]  /*05c0*/  @!P0 BRA `(.L_x_2) ;  /* 0x00000000007c8947 */ /* 0x000fec0003800000 */
[----:B------:R-:W0:Y:S01]  /*05d0*/  LDC.64 R6, c[0x0][0x398] ;  /* 0x0000e600ff067b82 */ /* 0x000e220000000a00 */
[----:B-1----:R-:W-:-:S05]  /*05e0*/  IADD3 R9, PT, PT, R3, R5, RZ ;  /* 0x0000000503097210 */ /* 0x002fca0007ffe0ff */
[----:B0-----:R-:W-:Y:S02]  /*05f0*/  IMAD.WIDE R6, R9, 0x4, R6 ;  /* 0x0000000409067825 */ /* 0x001fe400078e0206 */
[----:B------:R-:W0:Y:S03]  /*0600*/  LDC.64 R8, c[0x0][0x3a0] ;  /* 0x0000e800ff087b82 */ /* 0x000e260000000a00 */
[----:B------:R-:W2:Y:S01]  /*0610*/  LDG.E R13, desc[UR4][R6.64] ;  /* 0x00000004060d7981 */ /* 0x000ea2000c1e1900 */
[----:B------:R-:W-:-:S05]  /*0620*/  IADD3 R11, PT, PT, R4, R5, RZ ;  /* 0x00000005040b7210 */ /* 0x000fca0007ffe0ff */
[----:B0-----:R-:W-:-:S04]  /*0630*/  IMAD.WIDE R8, R11, 0x4, R8 ;  /* 0x000000040b087825 */ /* 0x001fc800078e0208 */
        /* <DEDUP_REMOVED lines=14> */
[----:B0-----:R-:W4:Y:S02]  /*0720*/  LDG.E R13, desc[UR4][R6.64+0x14] ;  /* 0x00001404060d7981 */ /* 0x001f24000c1e1900 */
[----:B----4-:R-:W-:-:S05]  /*0730*/  FMUL R13, R2, R13 ;  /* 0x0000000d020d7220 */ /* 0x010fca0000400000 */
[----:B------:R3:W-:Y:S04]  /*0740*/  REDG.E.ADD.F32.FTZ.RN.STRONG.GPU desc[UR4][R8.64+0x14], R13 ;  /* 0x0000140d080079a6 */ /* 0x0007e8000c12f304 */
[----:B-1----:R-:W4:Y:S02]  /*0750*/  LDG.E R11, desc[UR4][R6.64+0x18] ;  /* 0x00001804060b7981 */ /* 0x002f24000c1e1900 */
[----:B----4-:R-:W-:-:S05]  /*0760*/  FMUL R11, R2, R11 ;  /* 0x0000000b020b7220 */ /* 0x010fca0000400000 */
[----:B------:R3:W-:Y:S04]  /*0770*/  REDG.E.ADD.F32.FTZ.RN.STRONG.GPU desc[UR4][R8.64+0x18], R11 ;  /* 0x0000180b080079a6 */ /* 0x0007e8000c12f304 */
[----:B--2---:R-:W2:Y:S02]  /*0780*/  LDG.E R15, desc[UR4][R6.64+0x1c] ;  /* 0x00001c04060f7981 */ /* 0x004ea4000c1e1900 */
[----:B--2---:R-:W-:-:S05]  /*0790*/  FMUL R15, R2, R15 ;  /* 0x0000000f020f7220 */ /* 0x004fca0000400000 */
[----:B------:R3:W-:Y:S01]  /*07a0*/  REDG.E.ADD.F32.FTZ.RN.STRONG.GPU desc[UR4][R8.64+0x1c], R15 ;  /* 0x00001c0f080079a6 */ /* 0x0007e2000c12f304 */
[----:B------:R-:W-:-:S07]  /*07b0*/  IADD3 R5, PT, PT, R5, 0x8, RZ ;  /* 0x0000000805057810 */ /* 0x000fce0007ffe0ff */
.L_x_2:
[----:B------:R-:W-:Y:S05]  /*07c0*/  @!P1 EXIT ;  /* 0x000000000000994d */ /* 0x000fea0003800000 */
[----:B------:R-:W-:Y:S02]  /*07d0*/  ISETP.GE.U32.AND P0, PT, R12, 0x4, PT ;  /* 0x000000040c00780c */ /* 0x000fe40003f06070 */
[----:B------:R-:W-:-:S04]  /*07e0*/  LOP3.LUT R0, R0, 0x3, RZ, 0xc0, !PT ;  /* 0x0000000300007812 */ /* 0x000fc800078ec0ff */
[----:B------:R-:W-:-:S07]  /*07f0*/  ISETP.NE.AND P1, PT, R0, RZ, PT ;  /* 0x000000ff0000720c */ /* 0x000fce0003f25270 */
[----:B------:R-:W-:Y:S06]  /*0800*/  @!P0 BRA `(.L_x_3) ;  /* 0x00000000004c8947 */ /* 0x000fec0003800000 */
[----:B-1-3--:R-:W0:Y:S01]  /*0810*/  LDC.64 R8, c[0x0][0x398] ;  /* 0x0000e600ff087b82 */ /* 0x00ae220000000a00 */
[----:B------:R-:W-:-:S05]  /*0820*/  IADD3 R7, PT, PT, R3, R5, RZ ;  /* 0x0000000503077210 */ /* 0x000fca0007ffe0ff */
        /* <DEDUP_REMOVED lines=13> */
[----:B------:R-:W2:Y:S02]  /*0900*/  LDG.E R17, desc[UR4][R8.64+0xc] ;  /* 0x00000c0408117981 */ /* 0x000ea4000c1e1900 */
[----:B--2---:R-:W-:-:S05]  /*0910*/  FMUL R17, R2, R17 ;  /* 0x0000001102117220 */ /* 0x004fca0000400000 */
[----:B------:R0:W-:Y:S01]  /*0920*/  REDG.E.ADD.F32.FTZ.RN.STRONG.GPU desc[UR4][R6.64+0xc], R17 ;  /* 0x00000c11060079a6 */ /* 0x0001e2000c12f304 */
[----:B------:R-:W-:-:S07]  /*0930*/  IADD3 R5, PT, PT, R5, 0x4, RZ ;  /* 0x0000000405057810 */ /* 0x000fce0007ffe0ff */
.L_x_3:
[----:B------:R-:W-:Y:S05]  /*0940*/  @!P1 EXIT ;  /* 0x000000000000994d */ /* 0x000fea0003800000 */
[----:B0--3--:R-:W0:Y:S01]  /*0950*/  LDC.64 R10, c[0x0][0x3a0] ;  /* 0x0000e800ff0a7b82 */ /* 0x009e220000000a00 */
[-C--:B------:R-:W-:Y:S02]  /*0960*/  IADD3 R3, PT, PT, R3, R5.reuse, RZ ;  /* 0x0000000503037210 */ /* 0x080fe40007ffe0ff */
[----:B------:R-:W-:Y:S02]  /*0970*/  IADD3 R13, PT, PT, R4, R5, RZ ;  /* 0x00000005040d7210 */ /* 0x000fe40007ffe0ff */
[----:B------:R-:W-:-:S03]  /*0980*/  IADD3 R0, PT, PT, -R0, RZ, RZ ;  /* 0x000000ff00007210 */ /* 0x000fc60007ffe1ff */
[----:B-1----:R-:W1:Y:S04]  /*0990*/  LDC.64 R8, c[0x0][0x398] ;  /* 0x0000e600ff087b82 */ /* 0x002e680000000a00 */
.L_x_4:
[----:B-1----:R-:W-:-:S06]  /*09a0*/  IMAD.WIDE R4, R3, 0x4, R8 ;  /* 0x0000000403047825 */ /* 0x002fcc00078e0208 */
[----:B--2---:R-:W2:Y:S01]  /*09b0*/  LDG.E R5, desc[UR4][R4.64] ;  /* 0x0000000404057981 */ /* 0x004ea2000c1e1900 */
[----:B------:R-:W-:Y:S01]  /*09c0*/  IADD3 R0, PT, PT, R0, 0x1, RZ ;  /* 0x0000000100007810 */ /* 0x000fe20007ffe0ff */
[----:B0-----:R-:W-:-:S03]  /*09d0*/  IMAD.WIDE R6, R13, 0x4, R10 ;  /* 0x000000040d067825 */ /* 0x001fc600078e020a */
[----:B------:R-:W-:Y:S02]  /*09e0*/  ISETP.NE.AND P0, PT, R0, RZ, PT ;  /* 0x000000ff0000720c */ /* 0x000fe40003f05270 */
[----:B------:R-:W-:Y:S02]  /*09f0*/  IADD3 R3, PT, PT, R3, 0x1, RZ ;  /* 0x0000000103037810 */ /* 0x000fe40007ffe0ff */
[----:B------:R-:W-:Y:S01]  /*0a00*/  IADD3 R13, PT, PT, R13, 0x1, RZ ;  /* 0x000000010d0d7810 */ /* 0x000fe20007ffe0ff */
[----:B--2--5:R-:W-:-:S05]  /*0a10*/  FMUL R15, R2, R5 ;  /* 0x00000005020f7220 */ /* 0x024fca0000400000 */
[----:B------:R2:W-:Y:S03]  /*0a20*/  REDG.E.ADD.F32.FTZ.RN.STRONG.GPU desc[UR4][R6.64], R15 ;  /* 0x0000000f060079a6 */ /* 0x0005e6000c12f304 */
[----:B------:R-:W-:Y:S05]  /*0a30*/  @P0 BRA `(.L_x_4) ;  /* 0xfffffffc00d80947 */ /* 0x000fea000383ffff */
[----:B------:R-:W-:Y:S05]  /*0a40*/  EXIT ;  /* 0x000000000000794d */ /* 0x000fea0003800000 */
.L_x_5:
[----:B------:R-:W-:-:S00]  /*0a50*/  BRA `(.L_x_5) ;  /* 0xfffffffc00fc7947 */ /* 0x000fc0000383ffff */
[----:B------:R-:W-:-:S00]  /*0a60*/  NOP ;  /* 0x0000000000007918 */ /* 0x000fc00000000000 */
        /* <DEDUP_REMOVED lines=9> */
.L_x_6:


//--------------------- .nv.shared.reserved.0     --------------------------
	.section	.nv.shared.reserved.0,"aw",@nobits
	.weak		__nv_reservedSMEM_offset_0_alias
	.size		__nv_reservedSMEM_offset_0_alias, 0, 64
	.other		__nv_reservedSMEM_offset_0_alias,@"STO_CUDA_RESERVED_SHARED STV_DEFAULT"
__nv_reservedSMEM_offset_0_alias:
	.zero		0
	.zero		64


//--------------------- .nv.constant0._Z19coo_multiply_kernelPKiS0_PKfS2_Pfii --------------------------
	.section	.nv.constant0._Z19coo_multiply_kernelPKiS0_PKfS2_Pfii,"a",@progbits
	.sectionflags	@""
	.align	4
.nv.constant0._Z19coo_multiply_kernelPKiS0_PKfS2_Pfii:
	.zero		944


//--------------------- SYMBOLS --------------------------

	.type		.nv.reservedSmem.offset0,@object
	.size		.nv.reservedSmem.offset0,0x4
